//
// Generated by NVIDIA NVVM Compiler
//
// Compiler Build ID: CL-36424714
// Cuda compilation tools, release 13.0, V13.0.88
// Based on NVVM 20.0.0
//

.version 9.0
.target sm_100
.address_size 64

	// .globl	black_and_white

.visible .entry black_and_white(
	.param .u64 .ptr .align 1 black_and_white_param_0,
	.param .u64 .ptr .align 1 black_and_white_param_1,
	.param .u32 black_and_white_param_2,
	.param .u32 black_and_white_param_3
)
{
	.reg .pred 	%p<2>;
	.reg .b16 	%rs<7>;
	.reg .b32 	%r<15>;
	.reg .b64 	%rd<9>;

	ld.param.u64 	%rd2, [black_and_white_param_0];
	ld.param.u64 	%rd1, [black_and_white_param_1];
	ld.param.u32 	%r2, [black_and_white_param_2];
	ld.param.u32 	%r3, [black_and_white_param_3];
	cvta.to.global.u64 	%rd3, %rd2;
	mov.u32 	%r4, %tid.x;
	mov.u32 	%r5, %ctaid.x;
	mov.u32 	%r6, %ntid.x;
	mad.lo.s32 	%r7, %r5, %r6, %r4;
	mov.u32 	%r8, %tid.y;
	mov.u32 	%r9, %ctaid.y;
	mov.u32 	%r10, %ntid.y;
	mad.lo.s32 	%r11, %r9, %r10, %r8;
	mad.lo.s32 	%r12, %r2, %r11, %r7;
	mul.lo.s32 	%r1, %r12, 3;
	cvt.s64.s32 	%rd4, %r1;
	add.s64 	%rd5, %rd3, %rd4;
	ld.global.u8 	%rs2, [%rd5];
	ld.global.u8 	%rs3, [%rd5+1];
	add.s16 	%rs4, %rs3, %rs2;
	ld.global.u8 	%rs5, [%rd5+2];
	add.s16 	%rs1, %rs4, %rs5;
	mul.lo.s32 	%r13, %r2, %r3;
	mul.lo.s32 	%r14, %r13, 3;
	setp.ge.s32 	%p1, %r1, %r14;
	@%p1 bra 	$L__BB0_2;
	cvta.to.global.u64 	%rd7, %rd1;
	mul.hi.u16 	%rs6, %rs1, 21846;
	add.s64 	%rd8, %rd7, %rd4;
	st.global.u8 	[%rd8], %rs6;
	st.global.u8 	[%rd8+1], %rs6;
	st.global.u8 	[%rd8+2], %rs6;
$L__BB0_2:
	ret;

}
	// .globl	transform
.visible .entry transform(
	.param .u64 .ptr .align 1 transform_param_0,
	.param .u64 .ptr .align 1 transform_param_1,
	.param .u32 transform_param_2,
	.param .u32 transform_param_3
)
{
	.reg .pred 	%p<2>;
	.reg .b16 	%rs<4>;
	.reg .b32 	%r<19>;
	.reg .b64 	%rd<9>;
	.reg .b64 	%fd<6>;

	ld.param.u64 	%rd1, [transform_param_0];
	ld.param.u64 	%rd2, [transform_param_1];
	ld.param.u32 	%r3, [transform_param_2];
	ld.param.u32 	%r4, [transform_param_3];
	mov.u32 	%r5, %tid.x;
	mov.u32 	%r6, %ctaid.x;
	mov.u32 	%r7, %ntid.x;
	mad.lo.s32 	%r8, %r6, %r7, %r5;
	mov.u32 	%r9, %tid.y;
	mov.u32 	%r10, %ctaid.y;
	mov.u32 	%r11, %ntid.y;
	mad.lo.s32 	%r12, %r10, %r11, %r9;
	mad.lo.s32 	%r1, %r3, %r12, %r8;
	cvt.rn.f64.s32 	%fd1, %r8;
	cvt.rzi.s32.f64 	%r13, %fd1;
	mov.f64 	%fd2, 0d0000000000000000;
	copysign.f64 	%fd3, %fd1, %fd2;
	cvt.rn.f64.u32 	%fd4, %r12;
	add.f64 	%fd5, %fd3, %fd4;
	cvt.rzi.s32.f64 	%r14, %fd5;
	mad.lo.s32 	%r15, %r14, %r3, %r13;
	mul.lo.s32 	%r2, %r15, 3;
	mul.lo.s32 	%r16, %r3, %r4;
	mul.lo.s32 	%r17, %r16, 3;
	setp.ge.s32 	%p1, %r2, %r17;
	@%p1 bra 	$L__BB1_2;
	cvta.to.global.u64 	%rd3, %rd1;
	cvta.to.global.u64 	%rd4, %rd2;
	mul.lo.s32 	%r18, %r1, 3;
	cvt.s64.s32 	%rd5, %r18;
	add.s64 	%rd6, %rd3, %rd5;
	ld.global.u8 	%rs1, [%rd6];
	cvt.s64.s32 	%rd7, %r2;
	add.s64 	%rd8, %rd4, %rd7;
	st.global.u8 	[%rd8], %rs1;
	ld.global.u8 	%rs2, [%rd6+1];
	st.global.u8 	[%rd8+1], %rs2;
	ld.global.u8 	%rs3, [%rd6+2];
	st.global.u8 	[%rd8+2], %rs3;
$L__BB1_2:
	ret;

}


// ===== COMPILED SASS (sm_100) =====

	.target	sm_100

	.elftype	@"ET_EXEC"


//--------------------- .note.nv.tkinfo           --------------------------
	.section	.note.nv.tkinfo,"",@"SHT_NOTE"
	.sectionflags	@"SHF_NOTE_NV_TKINFO"
	.tkinfo
        /*0018*/ 	.word	0x00000002
        /*0030*/ 	.string	""
        /*0030*/ 	.string	"ptxas"
        /*0030*/ 	.string	"Cuda compilation tools, release 13.0, V13.0.88"
        /*0030*/ 	.string	"Build cuda_13.0.r13.0/compiler.36424714_0"
        /*0030*/ 	.string	"-arch sm_100 -m 64 "



//--------------------- .note.nv.cuinfo           --------------------------
	.section	.note.nv.cuinfo,"",@"SHT_NOTE"
	.sectionflags	@"SHF_NOTE_NV_CUINFO"
        /*0018*/ 	.short	0x0002
        /*001a*/ 	.short	0x0064
        /*001c*/ 	.short	0x0082
	.zero		2


//--------------------- .nv.info                  --------------------------
	.section	.nv.info,"",@"SHT_CUDA_INFO"
	.align	4


	//----- nvinfo : EIATTR_REGCOUNT
	.align		4
        /*0000*/ 	.byte	0x04, 0x2f
        /*0002*/ 	.short	(.L_1 - .L_0)
	.align		4
.L_0:
        /*0004*/ 	.word	index@(black_and_white)
        /*0008*/ 	.word	0x0000000a


	//----- nvinfo : EIATTR_FRAME_SIZE
	.align		4
.L_1:
        /*000c*/ 	.byte	0x04, 0x11
        /*000e*/ 	.short	(.L_3 - .L_2)
	.align		4
.L_2:
        /*0010*/ 	.word	index@(black_and_white)
        /*0014*/ 	.word	0x00000000


	//----- nvinfo : EIATTR_REGCOUNT
	.align		4
.L_3:
        /*0018*/ 	.byte	0x04, 0x2f
        /*001a*/ 	.short	(.L_5 - .L_4)
	.align		4
.L_4:
        /*001c*/ 	.word	index@(transform)
        /*0020*/ 	.word	0x0000000e


	//----- nvinfo : EIATTR_FRAME_SIZE
	.align		4
.L_5:
        /*0024*/ 	.byte	0x04, 0x11
        /*0026*/ 	.short	(.L_7 - .L_6)
	.align		4
.L_6:
        /*0028*/ 	.word	index@(transform)
        /*002c*/ 	.word	0x00000000


	//----- nvinfo : EIATTR_MIN_STACK_SIZE
	.align		4
.L_7:
        /*0030*/ 	.byte	0x04, 0x12
        /*0032*/ 	.short	(.L_9 - .L_8)
	.align		4
.L_8:
        /*0034*/ 	.word	index@(transform)
        /*0038*/ 	.word	0x00000000


	//----- nvinfo : EIATTR_MIN_STACK_SIZE
	.align		4
.L_9:
        /*003c*/ 	.byte	0x04, 0x12
        /*003e*/ 	.short	(.L_11 - .L_10)
	.align		4
.L_10:
        /*0040*/ 	.word	index@(black_and_white)
        /*0044*/ 	.word	0x00000000
.L_11:


//--------------------- .nv.compat                --------------------------
	.section	.nv.compat,"",@"SHT_CUDA_COMPAT_INFO"
	.align	4
        /*0000*/ 	.byte	0x02, 0x09, 0x00, 0x00, 0x02, 0x02, 0x01, 0x00, 0x02, 0x05, 0x05, 0x00, 0x03, 0x07, 0x01, 0x01
        /*0010*/ 	.byte	0x02, 0x03, 0x00, 0x00, 0x02, 0x06, 0x01, 0x00, 0x04, 0x0b, 0x08, 0x00, 0x01, 0x00, 0x00, 0x00
        /*0020*/ 	.byte	0x00, 0x00, 0x00, 0x00


//--------------------- .nv.info.transform        --------------------------
	.section	.nv.info.transform,"",@"SHT_CUDA_INFO"
	.sectionflags	@""
	.align	4


	//----- nvinfo : EIATTR_CUDA_API_VERSION
	.align		4
        /*0000*/ 	.byte	0x04, 0x37
        /*0002*/ 	.short	(.L_13 - .L_12)
.L_12:
        /*0004*/ 	.word	0x00000082


	//----- nvinfo : EIATTR_KPARAM_INFO
	.align		4
.L_13:
        /*0008*/ 	.byte	0x04, 0x17
        /*000a*/ 	.short	(.L_15 - .L_14)
.L_14:
        /*000c*/ 	.word	0x00000000
        /*0010*/ 	.short	0x0003
        /*0012*/ 	.short	0x0014
        /*0014*/ 	.byte	0x00, 0xf0, 0x11, 0x00


	//----- nvinfo : EIATTR_KPARAM_INFO
	.align		4
.L_15:
        /*0018*/ 	.byte	0x04, 0x17
        /*001a*/ 	.short	(.L_17 - .L_16)
.L_16:
        /*001c*/ 	.word	0x00000000
        /*0020*/ 	.short	0x0002
        /*0022*/ 	.short	0x0010
        /*0024*/ 	.byte	0x00, 0xf0, 0x11, 0x00


	//----- nvinfo : EIATTR_KPARAM_INFO
	.align		4
.L_17:
        /*0028*/ 	.byte	0x04, 0x17
        /*002a*/ 	.short	(.L_19 - .L_18)
.L_18:
        /*002c*/ 	.word	0x00000000
        /*0030*/ 	.short	0x0001
        /*0032*/ 	.short	0x0008
        /*0034*/ 	.byte	0x00, 0xf5, 0x21, 0x00


	//----- nvinfo : EIATTR_KPARAM_INFO
	.align		4
.L_19:
        /*0038*/ 	.byte	0x04, 0x17
        /*003a*/ 	.short	(.L_21 - .L_20)
.L_20:
        /*003c*/ 	.word	0x00000000
        /*0040*/ 	.short	0x0000
        /*0042*/ 	.short	0x0000
        /*0044*/ 	.byte	0x00, 0xf5, 0x21, 0x00


	//----- nvinfo : EIATTR_SPARSE_MMA_MASK
	.align		4
.L_21:
        /*0048*/ 	.byte	0x03, 0x50
        /*004a*/ 	.short	0x0000


	//----- nvinfo : EIATTR_MAXREG_COUNT
	.align		4
        /*004c*/ 	.byte	0x03, 0x1b
        /*004e*/ 	.short	0x00ff


	//----- nvinfo : EIATTR_MERCURY_ISA_VERSION
	.align		4
        /*0050*/ 	.byte	0x03, 0x5f
        /*0052*/ 	.short	0x0101


	//----- nvinfo : EIATTR_VRC_CTA_INIT_COUNT
	.align		4
        /*0054*/ 	.byte	0x02, 0x4a
	.zero		1
	.zero		1


	//----- nvinfo : EIATTR_EXIT_INSTR_OFFSETS
	.align		4
        /*0058*/ 	.byte	0x04, 0x1c
        /*005a*/ 	.short	(.L_23 - .L_22)


	//   ....[0]....
.L_22:
        /*005c*/ 	.word	0x00000170


	//   ....[1]....
        /*0060*/ 	.word	0x00000250


	//----- nvinfo : EIATTR_CBANK_PARAM_SIZE
	.align		4
.L_23:
        /*0064*/ 	.byte	0x03, 0x19
        /*0066*/ 	.short	0x0018


	//----- nvinfo : EIATTR_PARAM_CBANK
	.align		4
        /*0068*/ 	.byte	0x04, 0x0a
        /*006a*/ 	.short	(.L_25 - .L_24)
	.align		4
.L_24:
        /*006c*/ 	.word	index@(.nv.constant0.transform)
        /*0070*/ 	.short	0x0380
        /*0072*/ 	.short	0x0018


	//----- nvinfo : EIATTR_SW_WAR
	.align		4
.L_25:
        /*0074*/ 	.byte	0x04, 0x36
        /*0076*/ 	.short	(.L_27 - .L_26)
.L_26:
        /*0078*/ 	.word	0x00000008
.L_27:


//--------------------- .nv.info.black_and_white  --------------------------
	.section	.nv.info.black_and_white,"",@"SHT_CUDA_INFO"
	.sectionflags	@""
	.align	4


	//----- nvinfo : EIATTR_CUDA_API_VERSION
	.align		4
        /*0000*/ 	.byte	0x04, 0x37
        /*0002*/ 	.short	(.L_29 - .L_28)
.L_28:
        /*0004*/ 	.word	0x00000082


	//----- nvinfo : EIATTR_KPARAM_INFO
	.align		4
.L_29:
        /*0008*/ 	.byte	0x04, 0x17
        /*000a*/ 	.short	(.L_31 - .L_30)
.L_30:
        /*000c*/ 	.word	0x00000000
        /*0010*/ 	.short	0x0003
        /*0012*/ 	.short	0x0014
        /*0014*/ 	.byte	0x00, 0xf0, 0x11, 0x00


	//----- nvinfo : EIATTR_KPARAM_INFO
	.align		4
.L_31:
        /*0018*/ 	.byte	0x04, 0x17
        /*001a*/ 	.short	(.L_33 - .L_32)
.L_32:
        /*001c*/ 	.word	0x00000000
        /*0020*/ 	.short	0x0002
        /*0022*/ 	.short	0x0010
        /*0024*/ 	.byte	0x00, 0xf0, 0x11, 0x00


	//----- nvinfo : EIATTR_KPARAM_INFO
	.align		4
.L_33:
        /*0028*/ 	.byte	0x04, 0x17
        /*002a*/ 	.short	(.L_35 - .L_34)
.L_34:
        /*002c*/ 	.word	0x00000000
        /*0030*/ 	.short	0x0001
        /*0032*/ 	.short	0x0008
        /*0034*/ 	.byte	0x00, 0xf5, 0x21, 0x00


	//----- nvinfo : EIATTR_KPARAM_INFO
	.align		4
.L_35:
        /*0038*/ 	.byte	0x04, 0x17
        /*003a*/ 	.short	(.L_37 - .L_36)
.L_36:
        /*003c*/ 	.word	0x00000000
        /*0040*/ 	.short	0x0000
        /*0042*/ 	.short	0x0000
        /*0044*/ 	.byte	0x00, 0xf5, 0x21, 0x00


	//----- nvinfo : EIATTR_SPARSE_MMA_MASK
	.align		4
.L_37:
        /*0048*/ 	.byte	0x03, 0x50
        /*004a*/ 	.short	0x0000


	//----- nvinfo : EIATTR_MAXREG_COUNT
	.align		4
        /*004c*/ 	.byte	0x03, 0x1b
        /*004e*/ 	.short	0x00ff


	//----- nvinfo : EIATTR_MERCURY_ISA_VERSION
	.align		4
        /*0050*/ 	.byte	0x03, 0x5f
        /*0052*/ 	.short	0x0101


	//----- nvinfo : EIATTR_VRC_CTA_INIT_COUNT
	.align		4
        /*0054*/ 	.byte	0x02, 0x4a
	.zero		1
	.zero		1


	//----- nvinfo : EIATTR_EXIT_INSTR_OFFSETS
	.align		4
        /*0058*/ 	.byte	0x04, 0x1c
        /*005a*/ 	.short	(.L_39 - .L_38)


	//   ....[0]....
.L_38:
        /*005c*/ 	.word	0x00000170


	//   ....[1]....
        /*0060*/ 	.word	0x00000210


	//----- nvinfo : EIATTR_CBANK_PARAM_SIZE
	.align		4
.L_39:
        /*0064*/ 	.byte	0x03, 0x19
        /*0066*/ 	.short	0x0018


	//----- nvinfo : EIATTR_PARAM_CBANK
	.align		4
        /*0068*/ 	.byte	0x04, 0x0a
        /*006a*/ 	.short	(.L_41 - .L_40)
	.align		4
.L_40:
        /*006c*/ 	.word	index@(.nv.constant0.black_and_white)
        /*0070*/ 	.short	0x0380
        /*0072*/ 	.short	0x0018


	//----- nvinfo : EIATTR_SW_WAR
	.align		4
.L_41:
        /*0074*/ 	.byte	0x04, 0x36
        /*0076*/ 	.short	(.L_43 - .L_42)
.L_42:
        /*0078*/ 	.word	0x00000008
.L_43:


//--------------------- .nv.callgraph             --------------------------
	.section	.nv.callgraph,"",@"SHT_CUDA_CALLGRAPH"
	.align	4
	.sectionentsize	8
	.align		4
        /*0000*/ 	.word	0x00000000
	.align		4
        /*0004*/ 	.word	0xffffffff
	.align		4
        /*0008*/ 	.word	0x00000000
	.align		4
        /*000c*/ 	.word	0xfffffffe
	.align		4
        /*0010*/ 	.word	0x00000000
	.align		4
        /*0014*/ 	.word	0xfffffffd
	.align		4
        /*0018*/ 	.word	0x00000000
	.align		4
        /*001c*/ 	.word	0xfffffffc


//--------------------- .text.transform           --------------------------
	.section	.text.transform,"ax",@progbits
	.align	128
        .global         transform
        .type           transform,@function
        .size           transform,(.L_x_2 - transform)
        .other          transform,@"STO_CUDA_ENTRY STV_DEFAULT"
transform:
.text.transform:
[----:B------:R-:W-:Y:S01]  /*0000*/  LDC R1, c[0x0][0x37c] ;  /* 0x0000df00ff017b82 */ /* 0x000fe20000000800 */
[----:B------:R-:W0:Y:S07]  /*0010*/  S2R R0, SR_TID.X ;  /* 0x0000000000007919 */ /* 0x000e2e0000002100 */
[----:B------:R-:W0:Y:S01]  /*0020*/  S2UR UR4, SR_CTAID.X ;  /* 0x00000000000479c3 */ /* 0x000e220000002500 */
[----:B------:R-:W1:Y:S01]  /*0030*/  LDCU.64 UR6, c[0x0][0x390] ;  /* 0x00007200ff0677ac */ /* 0x000e620008000a00 */
[----:B------:R-:W2:Y:S06]  /*0040*/  S2R R9, SR_TID.Y ;  /* 0x0000000000097919 */ /* 0x000eac0000002200 */
[----:B------:R-:W0:Y:S08]  /*0050*/  LDC R3, c[0x0][0x360] ;  /* 0x0000d800ff037b82 */ /* 0x000e300000000800 */
[----:B------:R-:W2:Y:S08]  /*0060*/  S2UR UR5, SR_CTAID.Y ;  /* 0x00000000000579c3 */ /* 0x000eb00000002600 */
[----:B------:R-:W2:Y:S01]  /*0070*/  LDC R4, c[0x0][0x364] ;  /* 0x0000d900ff047b82 */ /* 0x000ea20000000800 */
[----:B0-----:R-:W-:Y:S01]  /*0080*/  IMAD R0, R3, UR4, R0 ;  /* 0x0000000403007c24 */ /* 0x001fe2000f8e0200 */
[----:B-1----:R-:W-:-:S03]  /*0090*/  UIMAD UR4, UR6, UR7, URZ ;  /* 0x00000007060472a4 */ /* 0x002fc6000f8e02ff */
[----:B------:R-:W0:Y:S01]  /*00a0*/  I2F.F64 R2, R0 ;  /* 0x0000000000027312 */ /* 0x000e220000201c00 */
[----:B------:R-:W-:Y:S01]  /*00b0*/  UIMAD UR4, UR4, 0x3, URZ ;  /* 0x00000003040478a4 */ /* 0x000fe2000f8e02ff */
[----:B--2---:R-:W-:Y:S02]  /*00c0*/  IMAD R9, R4, UR5, R9 ;  /* 0x0000000504097c24 */ /* 0x004fe4000f8e0209 */
[----:B------:R-:W-:Y:S01]  /*00d0*/  HFMA2 R4, -RZ, RZ, 0, 0 ;  /* 0x00000000ff047431 */ /* 0x000fe200000001ff */
[----:B0-----:R-:W-:-:S03]  /*00e0*/  LOP3.LUT R5, RZ, 0x80000000, R3, 0xb8, !PT ;  /* 0x80000000ff057812 */ /* 0x001fc600078eb803 */
[----:B------:R-:W0:Y:S01]  /*00f0*/  I2F.F64.U32 R6, R9 ;  /* 0x0000000900067312 */ /* 0x000e220000201800 */
[----:B------:R-:W-:-:S07]  /*0100*/  IMAD R0, R9, UR6, R0 ;  /* 0x0000000609007c24 */ /* 0x000fce000f8e0200 */
[----:B------:R-:W-:Y:S01]  /*0110*/  F2I.F64.TRUNC R2, R2 ;  /* 0x0000000200027311 */ /* 0x000fe2000030d100 */
[----:B0-----:R-:W-:-:S10]  /*0120*/  DADD R6, R4, R6 ;  /* 0x0000000004067229 */ /* 0x001fd40000000006 */
[----:B------:R-:W0:Y:S02]  /*0130*/  F2I.F64.TRUNC R7, R6 ;  /* 0x0000000600077311 */ /* 0x000e24000030d100 */
[----:B0-----:R-:W-:-:S04]  /*0140*/  IMAD R4, R7, UR6, R2 ;  /* 0x0000000607047c24 */ /* 0x001fc8000f8e0202 */
[----:B------:R-:W-:-:S05]  /*0150*/  IMAD R5, R4, 0x3, RZ ;  /* 0x0000000304057824 */ /* 0x000fca00078e02ff */
[----:B------:R-:W-:-:S13]  /*0160*/  ISETP.GE.AND P0, PT, R5, UR4, PT ;  /* 0x0000000405007c0c */ /* 0x000fda000bf06270 */
[----:B------:R-:W-:Y:S05]  /*0170*/  @P0 EXIT ;  /* 0x000000000000094d */ /* 0x000fea0003800000 */
[----:B------:R-:W0:Y:S01]  /*0180*/  LDCU.128 UR8, c[0x0][0x380] ;  /* 0x00007000ff0877ac */ /* 0x000e220008000c00 */
[----:B------:R-:W-:Y:S01]  /*0190*/  IMAD R0, R0, 0x3, RZ ;  /* 0x0000000300007824 */ /* 0x000fe200078e02ff */
[----:B------:R-:W1:Y:S04]  /*01a0*/  LDCU.64 UR4, c[0x0][0x358] ;  /* 0x00006b00ff0477ac */ /* 0x000e680008000a00 */
[----:B0-----:R-:W-:-:S04]  /*01b0*/  IADD3 R2, P0, PT, R0, UR8, RZ ;  /* 0x0000000800027c10 */ /* 0x001fc8000ff1e0ff */
[----:B------:R-:W-:-:S05]  /*01c0*/  LEA.HI.X.SX32 R3, R0, UR9, 0x1, P0 ;  /* 0x0000000900037c11 */ /* 0x000fca00080f0eff */
[----:B-1----:R-:W2:Y:S01]  /*01d0*/  LDG.E.U8 R7, desc[UR4][R2.64] ;  /* 0x0000000402077981 */ /* 0x002ea2000c1e1100 */
[----:B------:R-:W-:-:S04]  /*01e0*/  IADD3 R4, P0, PT, R5, UR10, RZ ;  /* 0x0000000a05047c10 */ /* 0x000fc8000ff1e0ff */
[----:B------:R-:W-:-:S05]  /*01f0*/  LEA.HI.X.SX32 R5, R5, UR11, 0x1, P0 ;  /* 0x0000000b05057c11 */ /* 0x000fca00080f0eff */
[----:B--2---:R-:W-:Y:S04]  /*0200*/  STG.E.U8 desc[UR4][R4.64], R7 ;  /* 0x0000000704007986 */ /* 0x004fe8000c101104 */
[----:B------:R-:W2:Y:S04]  /*0210*/  LDG.E.U8 R9, desc[UR4][R2.64+0x1] ;  /* 0x0000010402097981 */ /* 0x000ea8000c1e1100 */
[----:B--2---:R-:W-:Y:S04]  /*0220*/  STG.E.U8 desc[UR4][R4.64+0x1], R9 ;  /* 0x0000010904007986 */ /* 0x004fe8000c101104 */
[----:B------:R-:W2:Y:S04]  /*0230*/  LDG.E.U8 R11, desc[UR4][R2.64+0x2] ;  /* 0x00000204020b7981 */ /* 0x000ea8000c1e1100 */
[----:B--2---:R-:W-:Y:S01]  /*0240*/  STG.E.U8 desc[UR4][R4.64+0x2], R11 ;  /* 0x0000020b04007986 */ /* 0x004fe2000c101104 */
[----:B------:R-:W-:Y:S05]  /*0250*/  EXIT ;  /* 0x000000000000794d */ /* 0x000fea0003800000 */
.L_x_0:
[----:B------:R-:W-:-:S00]  /*0260*/  BRA `(.L_x_0) ;  /* 0xfffffffc00fc7947 */ /* 0x000fc0000383ffff */
[----:B------:R-:W-:-:S00]  /*0270*/  NOP ;  /* 0x0000000000007918 */ /* 0x000fc00000000000 */
        /* <DEDUP_REMOVED lines=8> */
.L_x_2:


//--------------------- .text.black_and_white     --------------------------
	.section	.text.black_and_white,"ax",@progbits
	.align	128
        .global         black_and_white
        .type           black_and_white,@function
        .size           black_and_white,(.L_x_3 - black_and_white)
        .other          black_and_white,@"STO_CUDA_ENTRY STV_DEFAULT"
black_and_white:
.text.black_and_white:
[----:B------:R-:W-:Y:S01]  /*0000*/  LDC R1, c[0x0][0x37c] ;  /* 0x0000df00ff017b82 */ /* 0x000fe20000000800 */
[----:B------:R-:W0:Y:S07]  /*0010*/  S2R R0, SR_TID.X ;  /* 0x0000000000007919 */ /* 0x000e2e0000002100 */
[----:B------:R-:W0:Y:S01]  /*0020*/  S2UR UR6, SR_CTAID.X ;  /* 0x00000000000679c3 */ /* 0x000e220000002500 */
[----:B------:R-:W1:Y:S01]  /*0030*/  LDCU.64 UR4, c[0x0][0x390] ;  /* 0x00007200ff0477ac */ /* 0x000e620008000a00 */
[----:B------:R-:W2:Y:S01]  /*0040*/  S2R R2, SR_TID.Y ;  /* 0x0000000000027919 */ /* 0x000ea20000002200 */
[----:B------:R-:W3:Y:S05]  /*0050*/  LDCU.64 UR8, c[0x0][0x380] ;  /* 0x00007000ff0877ac */ /* 0x000eea0008000a00 */
[----:B------:R-:W0:Y:S08]  /*0060*/  LDC R3, c[0x0][0x360] ;  /* 0x0000d800ff037b82 */ /* 0x000e300000000800 */
[----:B------:R-:W2:Y:S08]  /*0070*/  S2UR UR7, SR_CTAID.Y ;  /* 0x00000000000779c3 */ /* 0x000eb00000002600 */
[----:B------:R-:W2:Y:S01]  /*0080*/  LDC R5, c[0x0][0x364] ;  /* 0x0000d900ff057b82 */ /* 0x000ea20000000800 */
[----:B0-----:R-:W-:-:S02]  /*0090*/  IMAD R0, R3, UR6, R0 ;  /* 0x0000000603007c24 */ /* 0x001fc4000f8e0200 */
[----:B--2---:R-:W-:Y:S01]  /*00a0*/  IMAD R3, R5, UR7, R2 ;  /* 0x0000000705037c24 */ /* 0x004fe2000f8e0202 */
[----:B------:R-:W0:Y:S03]  /*00b0*/  LDCU.64 UR6, c[0x0][0x358] ;  /* 0x00006b00ff0677ac */ /* 0x000e260008000a00 */
[----:B-1----:R-:W-:-:S04]  /*00c0*/  IMAD R0, R3, UR4, R0 ;  /* 0x0000000403007c24 */ /* 0x002fc8000f8e0200 */
[----:B------:R-:W-:-:S05]  /*00d0*/  IMAD R0, R0, 0x3, RZ ;  /* 0x0000000300007824 */ /* 0x000fca00078e02ff */
[----:B------:R-:W-:Y:S02]  /*00e0*/  SHF.R.S32.HI R7, RZ, 0x1f, R0 ;  /* 0x0000001fff077819 */ /* 0x000fe40000011400 */
[----:B---3--:R-:W-:-:S04]  /*00f0*/  IADD3 R2, P0, PT, R0, UR8, RZ ;  /* 0x0000000800027c10 */ /* 0x008fc8000ff1e0ff */
[----:B------:R-:W-:-:S05]  /*0100*/  IADD3.X R3, PT, PT, R7, UR9, RZ, P0, !PT ;  /* 0x0000000907037c10 */ /* 0x000fca00087fe4ff */
[----:B0-----:R0:W5:Y:S04]  /*0110*/  LDG.E.U8 R4, desc[UR6][R2.64] ;  /* 0x0000000602047981 */ /* 0x001168000c1e1100 */
[----:B------:R0:W5:Y:S04]  /*0120*/  LDG.E.U8 R5, desc[UR6][R2.64+0x1] ;  /* 0x0000010602057981 */ /* 0x000168000c1e1100 */
[----:B------:R0:W5:Y:S01]  /*0130*/  LDG.E.U8 R6, desc[UR6][R2.64+0x2] ;  /* 0x0000020602067981 */ /* 0x000162000c1e1100 */
[----:B------:R-:W-:-:S04]  /*0140*/  UIMAD UR4, UR4, UR5, URZ ;  /* 0x00000005040472a4 */ /* 0x000fc8000f8e02ff */
[----:B------:R-:W-:-:S06]  /*0150*/  UIMAD UR4, UR4, 0x3, URZ ;  /* 0x00000003040478a4 */ /* 0x000fcc000f8e02ff */
[----:B------:R-:W-:-:S13]  /*0160*/  ISETP.GE.AND P0, PT, R0, UR4, PT ;  /* 0x0000000400007c0c */ /* 0x000fda000bf06270 */
[----:B0-----:R-:W-:Y:S05]  /*0170*/  @P0 EXIT ;  /* 0x000000000000094d */ /* 0x001fea0003800000 */
[----:B------:R-:W0:Y:S01]  /*0180*/  LDCU.64 UR4, c[0x0][0x388] ;  /* 0x00007100ff0477ac */ /* 0x000e220008000a00 */
[----:B-----5:R-:W-:-:S05]  /*0190*/  IADD3 R4, PT, PT, R6, R5, R4 ;  /* 0x0000000506047210 */ /* 0x020fca0007ffe004 */
[----:B------:R-:W-:-:S05]  /*01a0*/  IMAD R4, R4, 0x5556, RZ ;  /* 0x0000555604047824 */ /* 0x000fca00078e02ff */
[----:B------:R-:W-:Y:S02]  /*01b0*/  SHF.R.U32.HI R5, RZ, 0x10, R4 ;  /* 0x00000010ff057819 */ /* 0x000fe40000011604 */
[----:B0-----:R-:W-:-:S04]  /*01c0*/  IADD3 R2, P0, PT, R0, UR4, RZ ;  /* 0x0000000400027c10 */ /* 0x001fc8000ff1e0ff */
[----:B------:R-:W-:-:S05]  /*01d0*/  IADD3.X R3, PT, PT, R7, UR5, RZ, P0, !PT ;  /* 0x0000000507037c10 */ /* 0x000fca00087fe4ff */
[----:B------:R-:W-:Y:S04]  /*01e0*/  STG.E.U8 desc[UR6][R2.64], R5 ;  /* 0x0000000502007986 */ /* 0x000fe8000c101106 */
[----:B------:R-:W-:Y:S04]  /*01f0*/  STG.E.U8 desc[UR6][R2.64+0x1], R5 ;  /* 0x0000010502007986 */ /* 0x000fe8000c101106 */
[----:B------:R-:W-:Y:S01]  /*0200*/  STG.E.U8 desc[UR6][R2.64+0x2], R5 ;  /* 0x0000020502007986 */ /* 0x000fe2000c101106 */
[----:B------:R-:W-:Y:S05]  /*0210*/  EXIT ;  /* 0x000000000000794d */ /* 0x000fea0003800000 */
.L_x_1:
        /* <DEDUP_REMOVED lines=14> */
.L_x_3:


//--------------------- .nv.shared.reserved.0     --------------------------
	.section	.nv.shared.reserved.0,"aw",@nobits
	.weak		__nv_reservedSMEM_offset_0_alias
	.size		__nv_reservedSMEM_offset_0_alias, 0, 64
	.other		__nv_reservedSMEM_offset_0_alias,@"STO_CUDA_RESERVED_SHARED STV_DEFAULT"
__nv_reservedSMEM_offset_0_alias:
	.zero		0
	.zero		64


//--------------------- .nv.constant0.transform   --------------------------
	.section	.nv.constant0.transform,"a",@progbits
	.sectionflags	@""
	.align	4
.nv.constant0.transform:
	.zero		920


//--------------------- .nv.constant0.black_and_white --------------------------
	.section	.nv.constant0.black_and_white,"a",@progbits
	.sectionflags	@""
	.align	4
.nv.constant0.black_and_white:
	.zero		920


//--------------------- SYMBOLS --------------------------

	.type		.nv.reservedSmem.offset0,@object
	.size		.nv.reservedSmem.offset0,0x4
